	.headerflags	@"EF_CUDA_TEXMODE_UNIFIED EF_CUDA_64BIT_ADDRESS EF_CUDA_SM86 EF_CUDA_VIRTUAL_SM(EF_CUDA_SM86)"
	.elftype	@"ET_EXEC"


//--------------------- .nv.info                  --------------------------
	.section	.nv.info,"",@"SHT_CUDA_INFO"
	.align	4


	//----- nvinfo : EIATTR_REGCOUNT
	.align		4
        /*0000*/ 	.byte	0x04, 0x2f
        /*0002*/ 	.short	(.L_1 - .L_0)
	.align		4
.L_0:
        /*0004*/ 	.word	index@(triton_red_fused__to_copy_mean_pow_6)
        /*0008*/ 	.word	0x00000028


	//----- nvinfo : EIATTR_MIN_STACK_SIZE
	.align		4
.L_1:
        /*000c*/ 	.byte	0x04, 0x12
        /*000e*/ 	.short	(.L_3 - .L_2)
	.align		4
.L_2:
        /*0010*/ 	.word	index@(triton_red_fused__to_copy_mean_pow_6)
        /*0014*/ 	.word	0x00000000


	//----- nvinfo : EIATTR_FRAME_SIZE
	.align		4
.L_3:
        /*0018*/ 	.byte	0x04, 0x11
        /*001a*/ 	.short	(.L_5 - .L_4)
	.align		4
.L_4:
        /*001c*/ 	.word	index@(triton_red_fused__to_copy_mean_pow_6)
        /*0020*/ 	.word	0x00000000


	//----- nvinfo : EIATTR_MIN_STACK_SIZE
	.align		4
.L_5:
        /*0024*/ 	.byte	0x04, 0x12
        /*0026*/ 	.short	(.L_7 - .L_6)
	.align		4
.L_6:
        /*0028*/ 	.word	index@(triton_red_fused__to_copy_mean_pow_6)
        /*002c*/ 	.word	0x00000000
.L_7:


//--------------------- .nv.info.triton_red_fused__to_copy_mean_pow_6 --------------------------
	.section	.nv.info.triton_red_fused__to_copy_mean_pow_6,"",@"SHT_CUDA_INFO"
	.sectionflags	@""
	.align	4


	//----- nvinfo : EIATTR_CUDA_API_VERSION
	.align		4
        /*0000*/ 	.byte	0x04, 0x37
        /*0002*/ 	.short	(.L_9 - .L_8)
.L_8:
        /*0004*/ 	.word	0x0000007c


	//----- nvinfo : EIATTR_SW2861232_WAR
	.align		4
.L_9:
        /*0008*/ 	.byte	0x01, 0x35
	.zero		2


	//----- nvinfo : EIATTR_PARAM_CBANK
	.align		4
        /*000c*/ 	.byte	0x04, 0x0a
        /*000e*/ 	.short	(.L_11 - .L_10)
	.align		4
.L_10:
        /*0010*/ 	.word	index@(.nv.constant0.triton_red_fused__to_copy_mean_pow_6)
        /*0014*/ 	.short	0x0160
        /*0016*/ 	.short	0x0020


	//----- nvinfo : EIATTR_CBANK_PARAM_SIZE
	.align		4
.L_11:
        /*0018*/ 	.byte	0x03, 0x19
        /*001a*/ 	.short	0x0020


	//----- nvinfo : EIATTR_KPARAM_INFO
	.align		4
        /*001c*/ 	.byte	0x04, 0x17
        /*001e*/ 	.short	(.L_13 - .L_12)
.L_12:
        /*0020*/ 	.word	0x00000000
        /*0024*/ 	.short	0x0004
        /*0026*/ 	.short	0x0018
        /*0028*/ 	.byte	0x00, 0xf4, 0x21, 0x00


	//----- nvinfo : EIATTR_KPARAM_INFO
	.align		4
.L_13:
        /*002c*/ 	.byte	0x04, 0x17
        /*002e*/ 	.short	(.L_15 - .L_14)
.L_14:
        /*0030*/ 	.word	0x00000000
        /*0034*/ 	.short	0x0003
        /*0036*/ 	.short	0x0014
        /*0038*/ 	.byte	0x00, 0xf0, 0x11, 0x00


	//----- nvinfo : EIATTR_KPARAM_INFO
	.align		4
.L_15:
        /*003c*/ 	.byte	0x04, 0x17
        /*003e*/ 	.short	(.L_17 - .L_16)
.L_16:
        /*0040*/ 	.word	0x00000000
        /*0044*/ 	.short	0x0002
        /*0046*/ 	.short	0x0010
        /*0048*/ 	.byte	0x00, 0xf0, 0x11, 0x00


	//----- nvinfo : EIATTR_KPARAM_INFO
	.align		4
.L_17:
        /*004c*/ 	.byte	0x04, 0x17
        /*004e*/ 	.short	(.L_19 - .L_18)
.L_18:
        /*0050*/ 	.word	0x00000000
        /*0054*/ 	.short	0x0001
        /*0056*/ 	.short	0x0008
        /*0058*/ 	.byte	0x00, 0xf4, 0x21, 0x00


	//----- nvinfo : EIATTR_KPARAM_INFO
	.align		4
.L_19:
        /*005c*/ 	.byte	0x04, 0x17
        /*005e*/ 	.short	(.L_21 - .L_20)
.L_20:
        /*0060*/ 	.word	0x00000000
        /*0064*/ 	.short	0x0000
        /*0066*/ 	.short	0x0000
        /*0068*/ 	.byte	0x00, 0xf4, 0x21, 0x00


	//----- nvinfo : EIATTR_MAXREG_COUNT
	.align		4
.L_21:
        /*006c*/ 	.byte	0x03, 0x1b
        /*006e*/ 	.short	0x00ff


	//----- nvinfo : EIATTR_COOP_GROUP_MASK_REGIDS
	.align		4
        /*0070*/ 	.byte	0x04, 0x29
        /*0072*/ 	.short	(.L_23 - .L_22)


	//   ....[0]....
.L_22:
        /*0074*/ 	.word	0xffffffff


	//   ....[1]....
        /*0078*/ 	.word	0xffffffff


	//----- nvinfo : EIATTR_COOP_GROUP_INSTR_OFFSETS
	.align		4
.L_23:
        /*007c*/ 	.byte	0x04, 0x28
        /*007e*/ 	.short	(.L_25 - .L_24)


	//   ....[0]....
.L_24:
        /*0080*/ 	.word	0x00000d10


	//   ....[1]....
        /*0084*/ 	.word	0x00000d30


	//----- nvinfo : EIATTR_EXIT_INSTR_OFFSETS
	.align		4
.L_25:
        /*0088*/ 	.byte	0x04, 0x1c
        /*008a*/ 	.short	(.L_27 - .L_26)


	//   ....[0]....
.L_26:
        /*008c*/ 	.word	0x00000d70


	//   ....[1]....
        /*0090*/ 	.word	0x00000de0


	//----- nvinfo : EIATTR_REQNTID
	.align		4
.L_27:
        /*0094*/ 	.byte	0x04, 0x10
        /*0096*/ 	.short	(.L_29 - .L_28)
.L_28:
        /*0098*/ 	.word	0x00000100
        /*009c*/ 	.word	0x00000001
        /*00a0*/ 	.word	0x00000001
.L_29:


//--------------------- .nv.callgraph             --------------------------
	.section	.nv.callgraph,"",@"SHT_CUDA_CALLGRAPH"
	.align	4
	.sectionentsize	8
	.align		4
        /*0000*/ 	.word	0x00000000
	.align		4
        /*0004*/ 	.word	0xffffffff
	.align		4
        /*0008*/ 	.word	0x00000000
	.align		4
        /*000c*/ 	.word	0xfffffffe
	.align		4
        /*0010*/ 	.word	0x00000000
	.align		4
        /*0014*/ 	.word	0xfffffffd
	.align		4
        /*0018*/ 	.word	0x00000000
	.align		4
        /*001c*/ 	.word	0xfffffffc


//--------------------- .nv.rel.action            --------------------------
	.section	.nv.rel.action,"",@"SHT_CUDA_RELOCINFO"
	.align	8
	.sectionentsize	8
        /*0000*/ 	.byte	0x73, 0x00, 0x00, 0x00, 0x00, 0x00, 0x00, 0x00, 0x00, 0x00, 0x00, 0x11, 0x25, 0x00, 0x05, 0x36


//--------------------- .nv.constant0.triton_red_fused__to_copy_mean_pow_6 --------------------------
	.section	.nv.constant0.triton_red_fused__to_copy_mean_pow_6,"a",@progbits
	.sectionflags	@""
	.align	4
.nv.constant0.triton_red_fused__to_copy_mean_pow_6:
	.zero		384


//--------------------- .text.triton_red_fused__to_copy_mean_pow_6 --------------------------
	.section	.text.triton_red_fused__to_copy_mean_pow_6,"ax",@progbits
	.sectionflags	@"SHF_BARRIERS=1"
	.sectioninfo	@"SHI_REGISTERS=40"
	.align	128
        .global         triton_red_fused__to_copy_mean_pow_6
        .type           triton_red_fused__to_copy_mean_pow_6,@function
        .size           triton_red_fused__to_copy_mean_pow_6,(.L_x_1 - triton_red_fused__to_copy_mean_pow_6)
        .other          triton_red_fused__to_copy_mean_pow_6,@"STO_CUDA_ENTRY STV_DEFAULT"
triton_red_fused__to_copy_mean_pow_6:
.text.triton_red_fused__to_copy_mean_pow_6:
[----:B------:R-:W-:Y:S02]  /*0000*/  IMAD.MOV.U32 R1, RZ, RZ, c[0x0][0x28] ;  /* 0x00000a00ff017624 */ /* 0x000fe400078e00ff */
[----:B------:R-:W0:Y:S01]  /*0010*/  S2R R0, SR_TID.X ;  /* 0x0000000000007919 */ /* 0x000e220000002100 */
[----:B------:R-:W-:-:S03]  /*0020*/  ULDC.64 UR4, c[0x0][0x118] ;  /* 0x0000460000047ab9 */ /* 0x000fc60000000a00 */
[----:B------:R-:W1:Y:S01]  /*0030*/  S2R R6, SR_CTAID.X ;  /* 0x0000000000067919 */ /* 0x000e620000002500 */
[----:B0-----:R-:W-:Y:S02]  /*0040*/  SHF.R.U32.HI R2, RZ, 0x2, R0 ;  /* 0x00000002ff027819 */ /* 0x001fe40000011600 */
[----:B------:R-:W-:Y:S01]  /*0050*/  LOP3.LUT R24, R0, 0x3, RZ, 0xc0, !PT ;  /* 0x0000000300187812 */ /* 0x000fe200078ec0ff */
[----:B-1----:R-:W-:Y:S01]  /*0060*/  IMAD.SHL.U32 R3, R6, 0x40, RZ ;  /* 0x0000004006037824 */ /* 0x002fe200078e00ff */
[----:B------:R-:W-:Y:S02]  /*0070*/  SGXT.U32 R2, R2, 0x6 ;  /* 0x000000060202781a */ /* 0x000fe40000000000 */
[----:B------:R-:W-:Y:S02]  /*0080*/  SHF.L.U32 R6, R6, 0xd, RZ ;  /* 0x0000000d06067819 */ /* 0x000fe400000006ff */
[----:B------:R-:W-:-:S05]  /*0090*/  LOP3.LUT R4, R2, R3, RZ, 0xfc, !PT ;  /* 0x0000000302047212 */ /* 0x000fca00078efcff */
[----:B------:R-:W-:-:S05]  /*00a0*/  IMAD.HI R4, R4, 0x2aaaaaab, RZ ;  /* 0x2aaaaaab04047827 */ /* 0x000fca00078e02ff */
[----:B------:R-:W-:-:S04]  /*00b0*/  SHF.R.U32.HI R5, RZ, 0x1f, R4 ;  /* 0x0000001fff057819 */ /* 0x000fc80000011604 */
[----:B------:R-:W-:-:S05]  /*00c0*/  LEA.HI R5, R4, R5, RZ, 0x1e ;  /* 0x0000000504057211 */ /* 0x000fca00078ff0ff */
[----:B------:R-:W-:-:S04]  /*00d0*/  IMAD R5, R5, 0x1800, R6 ;  /* 0x0000180005057824 */ /* 0x000fc800078e0206 */
[----:B------:R-:W-:-:S05]  /*00e0*/  IMAD R5, R2, 0x80, R5 ;  /* 0x0000008002057824 */ /* 0x000fca00078e0205 */
[----:B------:R-:W-:Y:S01]  /*00f0*/  IADD3 R24, R24, R5, RZ ;  /* 0x0000000518187210 */ /* 0x000fe20007ffe0ff */
[----:B------:R-:W-:-:S03]  /*0100*/  IMAD.MOV.U32 R5, RZ, RZ, 0x2 ;  /* 0x00000002ff057424 */ /* 0x000fc600078e00ff */
[C---:B------:R-:W-:Y:S02]  /*0110*/  IADD3 R6, R24.reuse, -0x4, RZ ;  /* 0xfffffffc18067810 */ /* 0x040fe40007ffe0ff */
[----:B------:R-:W-:Y:S02]  /*0120*/  IADD3 R36, R24, 0x4, RZ ;  /* 0x0000000418247810 */ /* 0x000fe40007ffe0ff */
[----:B------:R-:W-:Y:S02]  /*0130*/  IADD3 R6, R6, 0xc04, RZ ;  /* 0x00000c0406067810 */ /* 0x000fe40007ffe0ff */
[----:B------:R-:W-:-:S03]  /*0140*/  IADD3 R8, R24, 0xc04, RZ ;  /* 0x00000c0418087810 */ /* 0x000fc60007ffe0ff */
[----:B------:R-:W-:Y:S01]  /*0150*/  IMAD.WIDE R6, R6, R5, c[0x0][0x160] ;  /* 0x0000580006067625 */ /* 0x000fe200078e0205 */
[----:B------:R-:W-:-:S03]  /*0160*/  IADD3 R36, R36, 0xc04, RZ ;  /* 0x00000c0424247810 */ /* 0x000fc60007ffe0ff */
[-C--:B------:R-:W-:Y:S01]  /*0170*/  IMAD.WIDE R8, R8, R5.reuse, c[0x0][0x160] ;  /* 0x0000580008087625 */ /* 0x080fe200078e0205 */
[----:B------:R0:W2:Y:S01]  /*0180*/  LDG.E.EF.U16 R21, [R6.64] ;  /* 0x0000000406157981 */ /* 0x0000a2000c0e1500 */
[----:B------:R-:W-:Y:S02]  /*0190*/  IADD3 R10, R24, 0x8, RZ ;  /* 0x00000008180a7810 */ /* 0x000fe40007ffe0ff */
[----:B------:R-:W-:Y:S01]  /*01a0*/  IMAD.WIDE R36, R36, R5, c[0x0][0x160] ;  /* 0x0000580024247625 */ /* 0x000fe200078e0205 */
[----:B------:R1:W3:Y:S01]  /*01b0*/  LDG.E.EF.U16 R20, [R8.64] ;  /* 0x0000000408147981 */ /* 0x0002e2000c0e1500 */
[----:B------:R-:W-:-:S04]  /*01c0*/  IADD3 R10, R10, 0xc04, RZ ;  /* 0x00000c040a0a7810 */ /* 0x000fc80007ffe0ff */
[----:B------:R4:W5:Y:S01]  /*01d0*/  LDG.E.EF.U16 R36, [R36.64] ;  /* 0x0000000424247981 */ /* 0x000962000c0e1500 */
[----:B------:R-:W-:-:S05]  /*01e0*/  IMAD.WIDE R10, R10, R5, c[0x0][0x160] ;  /* 0x000058000a0a7625 */ /* 0x000fca00078e0205 */
[----:B------:R1:W5:Y:S01]  /*01f0*/  LDG.E.EF.U16 R25, [R10.64] ;  /* 0x000000040a197981 */ /* 0x000362000c0e1500 */
[C---:B------:R-:W-:Y:S02]  /*0200*/  IADD3 R4, R24.reuse, 0xc, RZ ;  /* 0x0000000c18047810 */ /* 0x040fe40007ffe0ff */
[----:B------:R-:W-:Y:S02]  /*0210*/  IADD3 R34, R24, 0x10, RZ ;  /* 0x0000001018227810 */ /* 0x000fe40007ffe0ff */
[----:B0-----:R-:W-:Y:S02]  /*0220*/  IADD3 R6, R4, 0xc04, RZ ;  /* 0x00000c0404067810 */ /* 0x001fe40007ffe0ff */
[----:B------:R-:W-:Y:S02]  /*0230*/  IADD3 R34, R34, 0xc04, RZ ;  /* 0x00000c0422227810 */ /* 0x000fe40007ffe0ff */
[----:B------:R-:W-:Y:S01]  /*0240*/  IADD3 R13, R24, 0x14, RZ ;  /* 0x00000014180d7810 */ /* 0x000fe20007ffe0ff */
[----:B------:R-:W-:Y:S01]  /*0250*/  IMAD.WIDE R6, R6, R5, c[0x0][0x160] ;  /* 0x0000580006067625 */ /* 0x000fe200078e0205 */
[----:B------:R-:W-:-:S02]  /*0260*/  IADD3 R12, R24, 0x18, RZ ;  /* 0x00000018180c7810 */ /* 0x000fc40007ffe0ff */
[----:B-1----:R-:W-:Y:S01]  /*0270*/  IADD3 R10, R13, 0xc04, RZ ;  /* 0x00000c040d0a7810 */ /* 0x002fe20007ffe0ff */
[-C--:B------:R-:W-:Y:S01]  /*0280*/  IMAD.WIDE R34, R34, R5.reuse, c[0x0][0x160] ;  /* 0x0000580022227625 */ /* 0x080fe200078e0205 */
[----:B------:R0:W5:Y:S01]  /*0290*/  LDG.E.EF.U16 R4, [R6.64] ;  /* 0x0000000406047981 */ /* 0x000162000c0e1500 */
[----:B------:R-:W-:Y:S02]  /*02a0*/  IADD3 R14, R24, 0x1c, RZ ;  /* 0x0000001c180e7810 */ /* 0x000fe40007ffe0ff */
[----:B------:R-:W-:Y:S01]  /*02b0*/  IADD3 R12, R12, 0xc04, RZ ;  /* 0x00000c040c0c7810 */ /* 0x000fe20007ffe0ff */
[-C--:B------:R-:W-:Y:S01]  /*02c0*/  IMAD.WIDE R10, R10, R5.reuse, c[0x0][0x160] ;  /* 0x000058000a0a7625 */ /* 0x080fe200078e0205 */
[----:B------:R1:W5:Y:S01]  /*02d0*/  LDG.E.EF.U16 R34, [R34.64] ;  /* 0x0000000422227981 */ /* 0x000362000c0e1500 */
[----:B------:R-:W-:Y:S02]  /*02e0*/  IADD3 R14, R14, 0xc04, RZ ;  /* 0x00000c040e0e7810 */ /* 0x000fe40007ffe0ff */
[----:B------:R-:W-:Y:S01]  /*02f0*/  IADD3 R8, R24, 0x20, RZ ;  /* 0x0000002018087810 */ /* 0x000fe20007ffe0ff */
[----:B------:R-:W-:Y:S01]  /*0300*/  IMAD.WIDE R12, R12, R5, c[0x0][0x160] ;  /* 0x000058000c0c7625 */ /* 0x000fe200078e0205 */
[----:B------:R-:W-:-:S02]  /*0310*/  IADD3 R9, R24, 0x24, RZ ;  /* 0x0000002418097810 */ /* 0x000fc40007ffe0ff */
[----:B------:R-:W-:Y:S01]  /*0320*/  IADD3 R8, R8, 0xc04, RZ ;  /* 0x00000c0408087810 */ /* 0x000fe20007ffe0ff */
[-C--:B------:R-:W-:Y:S01]  /*0330*/  IMAD.WIDE R14, R14, R5.reuse, c[0x0][0x160] ;  /* 0x000058000e0e7625 */ /* 0x080fe200078e0205 */
[----:B------:R4:W5:Y:S01]  /*0340*/  LDG.E.EF.U16 R33, [R12.64] ;  /* 0x000000040c217981 */ /* 0x000962000c0e1500 */
[----:B0-----:R-:W-:Y:S02]  /*0350*/  IADD3 R6, R9, 0xc04, RZ ;  /* 0x00000c0409067810 */ /* 0x001fe40007ffe0ff */
[----:B------:R-:W-:Y:S01]  /*0360*/  IADD3 R16, R24, 0x28, RZ ;  /* 0x0000002818107810 */ /* 0x000fe20007ffe0ff */
[----:B-1----:R0:W5:Y:S01]  /*0370*/  LDG.E.EF.U16 R35, [R10.64] ;  /* 0x000000040a237981 */ /* 0x002162000c0e1500 */
[-C--:B------:R-:W-:Y:S01]  /*0380*/  IMAD.WIDE R8, R8, R5.reuse, c[0x0][0x160] ;  /* 0x0000580008087625 */ /* 0x080fe200078e0205 */
[----:B------:R-:W-:Y:S02]  /*0390*/  IADD3 R19, R24, 0x2c, RZ ;  /* 0x0000002c18137810 */ /* 0x000fe40007ffe0ff */
[----:B------:R1:W5:Y:S01]  /*03a0*/  LDG.E.EF.U16 R32, [R14.64] ;  /* 0x000000040e207981 */ /* 0x000362000c0e1500 */
[----:B------:R-:W-:Y:S01]  /*03b0*/  IMAD.WIDE R6, R6, R5, c[0x0][0x160] ;  /* 0x0000580006067625 */ /* 0x000fe200078e0205 */
[----:B------:R-:W-:-:S02]  /*03c0*/  IADD3 R16, R16, 0xc04, RZ ;  /* 0x00000c0410107810 */ /* 0x000fc40007ffe0ff */
[----:B------:R4:W5:Y:S01]  /*03d0*/  LDG.E.EF.U16 R31, [R8.64] ;  /* 0x00000004081f7981 */ /* 0x000962000c0e1500 */
[C---:B------:R-:W-:Y:S02]  /*03e0*/  IADD3 R18, R24.reuse, 0x30, RZ ;  /* 0x0000003018127810 */ /* 0x040fe40007ffe0ff */
[----:B0-----:R-:W-:Y:S01]  /*03f0*/  IADD3 R10, R19, 0xc04, RZ ;  /* 0x00000c04130a7810 */ /* 0x001fe20007ffe0ff */
[----:B------:R0:W5:Y:S01]  /*0400*/  LDG.E.EF.U16 R30, [R6.64] ;  /* 0x00000004061e7981 */ /* 0x000162000c0e1500 */
[----:B------:R-:W-:Y:S01]  /*0410*/  IADD3 R22, R24, 0x34, RZ ;  /* 0x0000003418167810 */ /* 0x000fe20007ffe0ff */
[-C--:B-1----:R-:W-:Y:S01]  /*0420*/  IMAD.WIDE R14, R16, R5.reuse, c[0x0][0x160] ;  /* 0x00005800100e7625 */ /* 0x082fe200078e0205 */
[----:B------:R-:W-:Y:S02]  /*0430*/  IADD3 R18, R18, 0xc04, RZ ;  /* 0x00000c0412127810 */ /* 0x000fe40007ffe0ff */
[----:B------:R-:W-:Y:S01]  /*0440*/  IADD3 R22, R22, 0xc04, RZ ;  /* 0x00000c0416167810 */ /* 0x000fe20007ffe0ff */
[----:B----4-:R-:W-:Y:S01]  /*0450*/  IMAD.WIDE R12, R10, R5, c[0x0][0x160] ;  /* 0x000058000a0c7625 */ /* 0x010fe200078e0205 */
[----:B------:R1:W4:Y:S01]  /*0460*/  LDG.E.EF.U16 R29, [R14.64] ;  /* 0x000000040e1d7981 */ /* 0x000322000c0e1500 */
[----:B------:R-:W-:-:S02]  /*0470*/  IADD3 R17, R24, 0x38, RZ ;  /* 0x0000003818117810 */ /* 0x000fc40007ffe0ff */
[-C--:B------:R-:W-:Y:S01]  /*0480*/  IMAD.WIDE R10, R18, R5.reuse, c[0x0][0x160] ;  /* 0x00005800120a7625 */ /* 0x080fe200078e0205 */
[----:B------:R1:W4:Y:S01]  /*0490*/  LDG.E.EF.U16 R28, [R12.64] ;  /* 0x000000040c1c7981 */ /* 0x000322000c0e1500 */
[----:B0-----:R-:W-:Y:S02]  /*04a0*/  IADD3 R6, R17, 0xc04, RZ ;  /* 0x00000c0411067810 */ /* 0x001fe40007ffe0ff */
[-C--:B------:R-:W-:Y:S01]  /*04b0*/  IMAD.WIDE R8, R22, R5.reuse, c[0x0][0x160] ;  /* 0x0000580016087625 */ /* 0x080fe200078e0205 */
[C---:B------:R-:W-:Y:S01]  /*04c0*/  IADD3 R22, R24.reuse, 0x3c, RZ ;  /* 0x0000003c18167810 */ /* 0x040fe20007ffe0ff */
[----:B------:R0:W4:Y:S01]  /*04d0*/  LDG.E.EF.U16 R27, [R10.64] ;  /* 0x000000040a1b7981 */ /* 0x000122000c0e1500 */
[----:B------:R-:W-:Y:S02]  /*04e0*/  IADD3 R19, R24, 0x44, RZ ;  /* 0x0000004418137810 */ /* 0x000fe40007ffe0ff */
[----:B------:R-:W-:Y:S01]  /*04f0*/  IADD3 R22, R22, 0xc04, RZ ;  /* 0x00000c0416167810 */ /* 0x000fe20007ffe0ff */
[-C--:B------:R-:W-:Y:S01]  /*0500*/  IMAD.WIDE R6, R6, R5.reuse, c[0x0][0x160] ;  /* 0x0000580006067625 */ /* 0x080fe200078e0205 */
[C---:B------:R-:W-:Y:S01]  /*0510*/  IADD3 R18, R24.reuse, 0x40, RZ ;  /* 0x0000004018127810 */ /* 0x040fe20007ffe0ff */
[----:B------:R0:W4:Y:S01]  /*0520*/  LDG.E.EF.U16 R26, [R8.64] ;  /* 0x00000004081a7981 */ /* 0x000122000c0e1500 */
[----:B------:R-:W-:Y:S01]  /*0530*/  IADD3 R16, R24, 0x48, RZ ;  /* 0x0000004818107810 */ /* 0x000fe20007ffe0ff */
[----:B------:R-:W-:Y:S01]  /*0540*/  IMAD.WIDE R22, R22, R5, c[0x0][0x160] ;  /* 0x0000580016167625 */ /* 0x000fe200078e0205 */
[----:B-1----:R-:W-:Y:S01]  /*0550*/  IADD3 R12, R19, 0xc04, RZ ;  /* 0x00000c04130c7810 */ /* 0x002fe20007ffe0ff */
[----:B------:R1:W4:Y:S01]  /*0560*/  LDG.E.EF.U16 R17, [R6.64] ;  /* 0x0000000406117981 */ /* 0x000322000c0e1500 */
[----:B------:R-:W-:-:S02]  /*0570*/  IADD3 R18, R18, 0xc04, RZ ;  /* 0x00000c0412127810 */ /* 0x000fc40007ffe0ff */
[----:B------:R-:W-:Y:S02]  /*0580*/  IADD3 R14, R24, 0x4c, RZ ;  /* 0x0000004c180e7810 */ /* 0x000fe40007ffe0ff */
[----:B0-----:R-:W-:Y:S01]  /*0590*/  IADD3 R10, R16, 0xc04, RZ ;  /* 0x00000c04100a7810 */ /* 0x001fe20007ffe0ff */
[-C--:B------:R-:W-:Y:S01]  /*05a0*/  IMAD.WIDE R18, R18, R5.reuse, c[0x0][0x160] ;  /* 0x0000580012127625 */ /* 0x080fe200078e0205 */
[----:B------:R0:W4:Y:S01]  /*05b0*/  LDG.E.EF.U16 R16, [R22.64] ;  /* 0x0000000416107981 */ /* 0x000122000c0e1500 */
[----:B------:R-:W-:Y:S02]  /*05c0*/  IADD3 R37, R24, 0x54, RZ ;  /* 0x0000005418257810 */ /* 0x000fe40007ffe0ff */
[-C--:B-1----:R-:W-:Y:S01]  /*05d0*/  IMAD.WIDE R6, R12, R5.reuse, c[0x0][0x160] ;  /* 0x000058000c067625 */ /* 0x082fe200078e0205 */
[----:B------:R-:W-:Y:S01]  /*05e0*/  IADD3 R8, R14, 0xc04, RZ ;  /* 0x00000c040e087810 */ /* 0x000fe20007ffe0ff */
[----:B------:R1:W4:Y:S04]  /*05f0*/  LDG.E.EF.U16 R15, [R18.64] ;  /* 0x00000004120f7981 */ /* 0x000328000c0e1500 */
[----:B------:R1:W4:Y:S01]  /*0600*/  LDG.E.EF.U16 R14, [R6.64] ;  /* 0x00000004060e7981 */ /* 0x000322000c0e1500 */
[----:B0-----:R-:W-:Y:S01]  /*0610*/  IADD3 R22, R24, 0x50, RZ ;  /* 0x0000005018167810 */ /* 0x001fe20007ffe0ff */
[----:B------:R-:W-:Y:S01]  /*0620*/  IMAD.WIDE R10, R10, R5, c[0x0][0x160] ;  /* 0x000058000a0a7625 */ /* 0x000fe200078e0205 */
[----:B-1----:R-:W-:-:S03]  /*0630*/  IADD3 R6, R37, 0xc04, RZ ;  /* 0x00000c0425067810 */ /* 0x002fc60007ffe0ff */
[-C--:B------:R-:W-:Y:S01]  /*0640*/  IMAD.WIDE R8, R8, R5.reuse, c[0x0][0x160] ;  /* 0x0000580008087625 */ /* 0x080fe200078e0205 */
[----:B------:R-:W-:Y:S01]  /*0650*/  IADD3 R22, R22, 0xc04, RZ ;  /* 0x00000c0416167810 */ /* 0x000fe20007ffe0ff */
[----:B------:R0:W4:Y:S02]  /*0660*/  LDG.E.EF.U16 R13, [R10.64] ;  /* 0x000000040a0d7981 */ /* 0x000124000c0e1500 */
[-C--:B------:R-:W-:Y:S01]  /*0670*/  IMAD.WIDE R6, R6, R5.reuse, c[0x0][0x160] ;  /* 0x0000580006067625 */ /* 0x080fe200078e0205 */
[C---:B------:R-:W-:Y:S01]  /*0680*/  IADD3 R18, R24.reuse, 0x58, RZ ;  /* 0x0000005818127810 */ /* 0x040fe20007ffe0ff */
[----:B------:R1:W4:Y:S01]  /*0690*/  LDG.E.EF.U16 R12, [R8.64] ;  /* 0x00000004080c7981 */ /* 0x000322000c0e1500 */
[----:B------:R-:W-:Y:S01]  /*06a0*/  IADD3 R37, R24, 0x5c, RZ ;  /* 0x0000005c18257810 */ /* 0x000fe20007ffe0ff */
[----:B------:R-:W-:Y:S02]  /*06b0*/  IMAD.WIDE R22, R22, R5, c[0x0][0x160] ;  /* 0x0000580016167625 */ /* 0x000fe400078e0205 */
[----:B0-----:R0:W4:Y:S01]  /*06c0*/  LDG.E.EF.U16 R10, [R6.64] ;  /* 0x00000004060a7981 */ /* 0x001122000c0e1500 */
[----:B------:R-:W-:-:S02]  /*06d0*/  IADD3 R18, R18, 0xc04, RZ ;  /* 0x00000c0412127810 */ /* 0x000fc40007ffe0ff */
[----:B-1----:R-:W-:Y:S01]  /*06e0*/  IADD3 R8, R37, 0xc04, RZ ;  /* 0x00000c0425087810 */ /* 0x002fe20007ffe0ff */
[----:B------:R1:W4:Y:S01]  /*06f0*/  LDG.E.EF.U16 R11, [R22.64] ;  /* 0x00000004160b7981 */ /* 0x000322000c0e1500 */
[----:B0-----:R-:W-:-:S04]  /*0700*/  IADD3 R6, R24, 0x60, RZ ;  /* 0x0000006018067810 */ /* 0x001fc80007ffe0ff */
[----:B------:R-:W-:-:S05]  /*0710*/  IADD3 R6, R6, 0xc04, RZ ;  /* 0x00000c0406067810 */ /* 0x000fca0007ffe0ff */
[----:B------:R-:W-:Y:S01]  /*0720*/  IMAD.WIDE R6, R6, R5, c[0x0][0x160] ;  /* 0x0000580006067625 */ /* 0x000fe200078e0205 */
[----:B-1----:R-:W-:-:S05]  /*0730*/  IADD3 R23, R24, 0x68, RZ ;  /* 0x0000006818177810 */ /* 0x002fca0007ffe0ff */
[----:B------:R0:W4:Y:S01]  /*0740*/  LDG.E.EF.U16 R7, [R6.64] ;  /* 0x0000000406077981 */ /* 0x000122000c0e1500 */
[----:B------:R-:W-:Y:S02]  /*0750*/  IADD3 R23, R23, 0xc04, RZ ;  /* 0x00000c0417177810 */ /* 0x000fe40007ffe0ff */
[----:B--2---:R-:W-:Y:S01]  /*0760*/  SHF.L.U32 R21, R21, 0x10, RZ ;  /* 0x0000001015157819 */ /* 0x004fe200000006ff */
[----:B---3--:R-:W-:-:S04]  /*0770*/  IMAD.U32 R20, R20, 0x10000, RZ ;  /* 0x0001000014147824 */ /* 0x008fc800078e00ff */
[----:B------:R-:W-:Y:S01]  /*0780*/  FFMA R21, R21, R21, RZ ;  /* 0x0000001515157223 */ /* 0x000fe200000000ff */
[----:B-----5:R-:W-:-:S03]  /*0790*/  SHF.L.U32 R36, R36, 0x10, RZ ;  /* 0x0000001024247819 */ /* 0x020fc600000006ff */
[----:B------:R-:W-:Y:S01]  /*07a0*/  FFMA R37, R20, R20, R21 ;  /* 0x0000001414257223 */ /* 0x000fe20000000015 */
[----:B------:R-:W-:-:S03]  /*07b0*/  IMAD.WIDE R20, R18, R5, c[0x0][0x160] ;  /* 0x0000580012147625 */ /* 0x000fc600078e0205 */
[----:B------:R-:W-:Y:S01]  /*07c0*/  FFMA R37, R36, R36, R37 ;  /* 0x0000002424257223 */ /* 0x000fe20000000025 */
[----:B------:R-:W-:Y:S01]  /*07d0*/  IADD3 R36, R24, 0x64, RZ ;  /* 0x0000006418247810 */ /* 0x000fe20007ffe0ff */
[----:B------:R-:W-:Y:S01]  /*07e0*/  IMAD.WIDE R18, R8, R5, c[0x0][0x160] ;  /* 0x0000580008127625 */ /* 0x000fe200078e0205 */
[----:B------:R1:W2:Y:S03]  /*07f0*/  LDG.E.EF.U16 R9, [R20.64] ;  /* 0x0000000414097981 */ /* 0x0002a6000c0e1500 */
[----:B------:R-:W-:Y:S01]  /*0800*/  IMAD.U32 R22, R25, 0x10000, RZ ;  /* 0x0001000019167824 */ /* 0x000fe200078e00ff */
[----:B------:R-:W-:Y:S01]  /*0810*/  IADD3 R36, R36, 0xc04, RZ ;  /* 0x00000c0424247810 */ /* 0x000fe20007ffe0ff */
[----:B------:R3:W5:Y:S02]  /*0820*/  LDG.E.EF.U16 R8, [R18.64] ;  /* 0x0000000412087981 */ /* 0x000764000c0e1500 */
[----:B0-----:R-:W-:Y:S01]  /*0830*/  FFMA R6, R22, R22, R37 ;  /* 0x0000001616067223 */ /* 0x001fe20000000025 */
[----:B------:R-:W-:-:S02]  /*0840*/  IADD3 R22, R24, 0x6c, RZ ;  /* 0x0000006c18167810 */ /* 0x000fc40007ffe0ff */
[----:B------:R-:W-:Y:S02]  /*0850*/  IADD3 R25, R24, 0x70, RZ ;  /* 0x0000007018197810 */ /* 0x000fe40007ffe0ff */
[----:B------:R-:W-:Y:S01]  /*0860*/  IADD3 R22, R22, 0xc04, RZ ;  /* 0x00000c0416167810 */ /* 0x000fe20007ffe0ff */
[----:B---3--:R-:W-:Y:S01]  /*0870*/  IMAD.WIDE R18, R36, R5, c[0x0][0x160] ;  /* 0x0000580024127625 */ /* 0x008fe200078e0205 */
[----:B------:R-:W-:-:S03]  /*0880*/  IADD3 R25, R25, 0xc04, RZ ;  /* 0x00000c0419197810 */ /* 0x000fc60007ffe0ff */
[-C--:B-1----:R-:W-:Y:S01]  /*0890*/  IMAD.WIDE R20, R23, R5.reuse, c[0x0][0x160] ;  /* 0x0000580017147625 */ /* 0x082fe200078e0205 */
[----:B------:R0:W3:Y:S03]  /*08a0*/  LDG.E.EF.U16 R36, [R18.64] ;  /* 0x0000000412247981 */ /* 0x0000e6000c0e1500 */
[----:B------:R-:W-:Y:S01]  /*08b0*/  IMAD.WIDE R22, R22, R5, c[0x0][0x160] ;  /* 0x0000580016167625 */ /* 0x000fe200078e0205 */
[----:B------:R1:W3:Y:S05]  /*08c0*/  LDG.E.EF.U16 R37, [R20.64] ;  /* 0x0000000414257981 */ /* 0x0002ea000c0e1500 */
[----:B------:R-:W3:Y:S01]  /*08d0*/  LDG.E.EF.U16 R22, [R22.64] ;  /* 0x0000000416167981 */ /* 0x000ee2000c0e1500 */
[----:B0-----:R-:W-:-:S04]  /*08e0*/  IADD3 R18, R24, 0x74, RZ ;  /* 0x0000007418127810 */ /* 0x001fc80007ffe0ff */
[----:B------:R-:W-:Y:S02]  /*08f0*/  IADD3 R18, R18, 0xc04, RZ ;  /* 0x00000c0412127810 */ /* 0x000fe40007ffe0ff */
[----:B-1----:R-:W-:Y:S01]  /*0900*/  IADD3 R20, R24, 0x78, RZ ;  /* 0x0000007818147810 */ /* 0x002fe20007ffe0ff */
[----:B------:R-:W-:-:S03]  /*0910*/  IMAD.WIDE R24, R25, R5, c[0x0][0x160] ;  /* 0x0000580019187625 */ /* 0x000fc600078e0205 */
[----:B------:R-:W-:Y:S01]  /*0920*/  IADD3 R20, R20, 0xc04, RZ ;  /* 0x00000c0414147810 */ /* 0x000fe20007ffe0ff */
[-C--:B------:R-:W-:Y:S02]  /*0930*/  IMAD.WIDE R18, R18, R5.reuse, c[0x0][0x160] ;  /* 0x0000580012127625 */ /* 0x080fe400078e0205 */
[----:B------:R-:W3:Y:S02]  /*0940*/  LDG.E.EF.U16 R24, [R24.64] ;  /* 0x0000000418187981 */ /* 0x000ee4000c0e1500 */
[----:B------:R-:W-:Y:S02]  /*0950*/  IMAD.WIDE R20, R20, R5, c[0x0][0x160] ;  /* 0x0000580014147625 */ /* 0x000fe400078e0205 */
[----:B------:R-:W3:Y:S04]  /*0960*/  LDG.E.EF.U16 R18, [R18.64] ;  /* 0x0000000412127981 */ /* 0x000ee8000c0e1500 */
[----:B------:R-:W3:Y:S01]  /*0970*/  LDG.E.EF.U16 R20, [R20.64] ;  /* 0x0000000414147981 */ /* 0x000ee2000c0e1500 */
[----:B------:R-:W-:-:S05]  /*0980*/  SHF.L.U32 R5, R4, 0x10, RZ ;  /* 0x0000001004057819 */ /* 0x000fca00000006ff */
[----:B------:R-:W-:Y:S01]  /*0990*/  FFMA R6, R5, R5, R6 ;  /* 0x0000000505067223 */ /* 0x000fe20000000006 */
[----:B------:R-:W-:Y:S01]  /*09a0*/  IMAD.U32 R5, R34, 0x10000, RZ ;  /* 0x0001000022057824 */ /* 0x000fe200078e00ff */
[----:B------:R-:W-:-:S03]  /*09b0*/  SHF.L.U32 R35, R35, 0x10, RZ ;  /* 0x0000001023237819 */ /* 0x000fc600000006ff */
[----:B------:R-:W-:Y:S01]  /*09c0*/  FFMA R6, R5, R5, R6 ;  /* 0x0000000505067223 */ /* 0x000fe20000000006 */
[----:B------:R-:W-:-:S03]  /*09d0*/  IMAD.U32 R33, R33, 0x10000, RZ ;  /* 0x0001000021217824 */ /* 0x000fc600078e00ff */
[----:B------:R-:W-:Y:S01]  /*09e0*/  FFMA R6, R35, R35, R6 ;  /* 0x0000002323067223 */ /* 0x000fe20000000006 */
[----:B------:R-:W-:-:S03]  /*09f0*/  SHF.L.U32 R5, R32, 0x10, RZ ;  /* 0x0000001020057819 */ /* 0x000fc600000006ff */
[----:B------:R-:W-:Y:S01]  /*0a00*/  FFMA R6, R33, R33, R6 ;  /* 0x0000002121067223 */ /* 0x000fe20000000006 */
[----:B------:R-:W-:-:S03]  /*0a10*/  IMAD.U32 R31, R31, 0x10000, RZ ;  /* 0x000100001f1f7824 */ /* 0x000fc600078e00ff */
[----:B------:R-:W-:Y:S01]  /*0a20*/  FFMA R6, R5, R5, R6 ;  /* 0x0000000505067223 */ /* 0x000fe20000000006 */
[----:B------:R-:W-:-:S03]  /*0a30*/  SHF.L.U32 R5, R30, 0x10, RZ ;  /* 0x000000101e057819 */ /* 0x000fc600000006ff */
[----:B------:R-:W-:Y:S01]  /*0a40*/  FFMA R6, R31, R31, R6 ;  /* 0x0000001f1f067223 */ /* 0x000fe20000000006 */
[----:B----4-:R-:W-:-:S03]  /*0a50*/  IMAD.U32 R29, R29, 0x10000, RZ ;  /* 0x000100001d1d7824 */ /* 0x010fc600078e00ff */
[----:B------:R-:W-:Y:S01]  /*0a60*/  FFMA R6, R5, R5, R6 ;  /* 0x0000000505067223 */ /* 0x000fe20000000006 */
        /* <DEDUP_REMOVED lines=21> */
[----:B------:R-:W-:-:S04]  /*0bc0*/  FFMA R6, R11, R11, R6 ;  /* 0x0000000b0b067223 */ /* 0x000fc80000000006 */
[----:B------:R-:W-:Y:S01]  /*0bd0*/  FFMA R6, R5, R5, R6 ;  /* 0x0000000505067223 */ /* 0x000fe20000000006 */
[----:B------:R-:W-:Y:S01]  /*0be0*/  IMAD.U32 R7, R7, 0x10000, RZ ;  /* 0x0001000007077824 */ /* 0x000fe200078e00ff */
[----:B------:R-:W-:Y:S01]  /*0bf0*/  LOP3.LUT P0, RZ, R0, 0xc0, RZ, 0xc0, !PT ;  /* 0x000000c000ff7812 */ /* 0x000fe2000780c0ff */
[----:B--2---:R-:W-:-:S04]  /*0c00*/  IMAD.U32 R9, R9, 0x10000, RZ ;  /* 0x0001000009097824 */ /* 0x004fc800078e00ff */
[----:B------:R-:W-:Y:S01]  /*0c10*/  FFMA R6, R9, R9, R6 ;  /* 0x0000000909067223 */ /* 0x000fe20000000006 */
[----:B-----5:R-:W-:-:S05]  /*0c20*/  SHF.L.U32 R5, R8, 0x10, RZ ;  /* 0x0000001008057819 */ /* 0x020fca00000006ff */
[----:B------:R-:W-:-:S04]  /*0c30*/  FFMA R6, R5, R5, R6 ;  /* 0x0000000505067223 */ /* 0x000fc80000000006 */
[----:B------:R-:W-:Y:S01]  /*0c40*/  FFMA R6, R7, R7, R6 ;  /* 0x0000000707067223 */ /* 0x000fe20000000006 */
[----:B---3--:R-:W-:Y:S01]  /*0c50*/  SHF.L.U32 R5, R36, 0x10, RZ ;  /* 0x0000001024057819 */ /* 0x008fe200000006ff */
[----:B------:R-:W-:-:S04]  /*0c60*/  IMAD.U32 R37, R37, 0x10000, RZ ;  /* 0x0001000025257824 */ /* 0x000fc800078e00ff */
[----:B------:R-:W-:Y:S01]  /*0c70*/  FFMA R6, R5, R5, R6 ;  /* 0x0000000505067223 */ /* 0x000fe20000000006 */
[----:B------:R-:W-:-:S03]  /*0c80*/  SHF.L.U32 R5, R22, 0x10, RZ ;  /* 0x0000001016057819 */ /* 0x000fc600000006ff */
[----:B------:R-:W-:-:S04]  /*0c90*/  FFMA R6, R37, R37, R6 ;  /* 0x0000002525067223 */ /* 0x000fc80000000006 */
[----:B------:R-:W-:Y:S01]  /*0ca0*/  FFMA R6, R5, R5, R6 ;  /* 0x0000000505067223 */ /* 0x000fe20000000006 */
[----:B------:R-:W-:Y:S01]  /*0cb0*/  IMAD.U32 R7, R24, 0x10000, RZ ;  /* 0x0001000018077824 */ /* 0x000fe200078e00ff */
[----:B------:R-:W-:-:S03]  /*0cc0*/  SHF.L.U32 R5, R18, 0x10, RZ ;  /* 0x0000001012057819 */ /* 0x000fc600000006ff */
[----:B------:R-:W-:Y:S01]  /*0cd0*/  FFMA R6, R7, R7, R6 ;  /* 0x0000000707067223 */ /* 0x000fe20000000006 */
[----:B------:R-:W-:-:S03]  /*0ce0*/  IMAD.U32 R20, R20, 0x10000, RZ ;  /* 0x0001000014147824 */ /* 0x000fc600078e00ff */
[----:B------:R-:W-:-:S04]  /*0cf0*/  FFMA R5, R5, R5, R6 ;  /* 0x0000000505057223 */ /* 0x000fc80000000006 */
[----:B------:R-:W-:-:S05]  /*0d00*/  FFMA R20, R20, R20, R5 ;  /* 0x0000001414147223 */ /* 0x000fca0000000005 */
[----:B------:R-:W0:Y:S02]  /*0d10*/  SHFL.BFLY PT, R5, R20, 0x2, 0x1f ;  /* 0x0c401f0014057f89 */ /* 0x000e2400000e0000 */
[----:B0-----:R-:W-:-:S05]  /*0d20*/  FADD R5, R20, R5 ;  /* 0x0000000514057221 */ /* 0x001fca0000000000 */
[----:B------:R-:W0:Y:S02]  /*0d30*/  SHFL.BFLY PT, R4, R5, 0x1, 0x1f ;  /* 0x0c201f0005047f89 */ /* 0x000e2400000e0000 */
[----:B0-----:R-:W-:-:S05]  /*0d40*/  FADD R7, R5, R4 ;  /* 0x0000000405077221 */ /* 0x001fca0000000000 */
[----:B------:R0:W-:Y:S04]  /*0d50*/  STS [R2.X4], R7 ;  /* 0x0000000702007388 */ /* 0x0001e80000004800 */
[----:B------:R-:W-:Y:S06]  /*0d60*/  BAR.SYNC.DEFER_BLOCKING 0x0 ;  /* 0x0000000000007b1d */ /* 0x000fec0000010000 */
[----:B------:R-:W-:Y:S05]  /*0d70*/  @P0 EXIT ;  /* 0x000000000000094d */ /* 0x000fea0003800000 */
[----:B0-----:R-:W-:Y:S02]  /*0d80*/  LOP3.LUT R4, R0, 0x3f, RZ, 0xc0, !PT ;  /* 0x0000003f00047812 */ /* 0x001fe400078ec0ff */
[----:B------:R-:W-:-:S02]  /*0d90*/  MOV R2, 0x4 ;  /* 0x0000000400027802 */ /* 0x000fc40000000f00 */
[----:B------:R-:W-:Y:S01]  /*0da0*/  LOP3.LUT R3, R3, 0x3f, R0, 0xf8, !PT ;  /* 0x0000003f03037812 */ /* 0x000fe200078ef800 */
[----:B------:R-:W0:Y:S04]  /*0db0*/  LDS R5, [R4.X4] ;  /* 0x0000000004057984 */ /* 0x000e280000004800 */
[----:B------:R-:W-:-:S05]  /*0dc0*/  IMAD.WIDE R2, R3, R2, c[0x0][0x168] ;  /* 0x00005a0003027625 */ /* 0x000fca00078e0202 */
[----:B0-----:R-:W-:Y:S01]  /*0dd0*/  STG.E [R2.64], R5 ;  /* 0x0000000502007986 */ /* 0x001fe2000c101904 */
[----:B------:R-:W-:Y:S05]  /*0de0*/  EXIT ;  /* 0x000000000000794d */ /* 0x000fea0003800000 */
.L_x_0:
[----:B------:R-:W-:-:S00]  /*0df0*/  BRA `(.L_x_0) ;  /* 0xfffffff000007947 */ /* 0x000fc0000383ffff */
[----:B------:R-:W-:-:S00]  /*0e00*/  NOP ;  /* 0x0000000000007918 */ /* 0x000fc00000000000 */
[----:B------:R-:W-:-:S00]  /*0e10*/  NOP ;  /* 0x0000000000007918 */ /* 0x000fc00000000000 */
[----:B------:R-:W-:-:S00]  /*0e20*/  NOP ;  /* 0x0000000000007918 */ /* 0x000fc00000000000 */
[----:B------:R-:W-:-:S00]  /*0e30*/  NOP ;  /* 0x0000000000007918 */ /* 0x000fc00000000000 */
[----:B------:R-:W-:-:S00]  /*0e40*/  NOP ;  /* 0x0000000000007918 */ /* 0x000fc00000000000 */
[----:B------:R-:W-:-:S00]  /*0e50*/  NOP ;  /* 0x0000000000007918 */ /* 0x000fc00000000000 */
[----:B------:R-:W-:-:S00]  /*0e60*/  NOP ;  /* 0x0000000000007918 */ /* 0x000fc00000000000 */
[----:B------:R-:W-:-:S00]  /*0e70*/  NOP ;  /* 0x0000000000007918 */ /* 0x000fc00000000000 */
.L_x_1:


//--------------------- .nv.shared.triton_red_fused__to_copy_mean_pow_6 --------------------------
	.section	.nv.shared.triton_red_fused__to_copy_mean_pow_6,"aw",@nobits
	.sectionflags	@""
	.align	16
